//
// Generated by NVIDIA NVVM Compiler
//
// Compiler Build ID: CL-36424714
// Cuda compilation tools, release 13.0, V13.0.88
// Based on NVVM 20.0.0
//

.version 9.0
.target sm_100
.address_size 64

	// .globl	_Z17gpuMatrixMultiplyPiS_S_

.visible .entry _Z17gpuMatrixMultiplyPiS_S_(
	.param .u64 .ptr .align 1 _Z17gpuMatrixMultiplyPiS_S__param_0,
	.param .u64 .ptr .align 1 _Z17gpuMatrixMultiplyPiS_S__param_1,
	.param .u64 .ptr .align 1 _Z17gpuMatrixMultiplyPiS_S__param_2
)
{
	.reg .pred 	%p<5>;
	.reg .b32 	%r<84>;
	.reg .b64 	%rd<49>;

	ld.param.u64 	%rd14, [_Z17gpuMatrixMultiplyPiS_S__param_0];
	mov.u32 	%r10, %ctaid.x;
	mov.u32 	%r11, %ntid.x;
	mov.u32 	%r12, %tid.x;
	mad.lo.s32 	%r1, %r10, %r11, %r12;
	mov.u32 	%r13, %ctaid.y;
	mov.u32 	%r14, %ntid.y;
	mov.u32 	%r15, %tid.y;
	mad.lo.s32 	%r16, %r13, %r14, %r15;
	setp.gt.s32 	%p1, %r1, 1023;
	setp.gt.u32 	%p2, %r16, 1023;
	or.pred  	%p3, %p1, %p2;
	@%p3 bra 	$L__BB0_4;
	ld.param.u64 	%rd46, [_Z17gpuMatrixMultiplyPiS_S__param_1];
	shl.b32 	%r3, %r1, 10;
	add.s32 	%r18, %r16, 1024;
	mul.wide.u32 	%rd1, %r18, 4;
	add.s32 	%r19, %r16, 2048;
	mul.wide.u32 	%rd2, %r19, 4;
	add.s32 	%r20, %r16, 3072;
	mul.wide.u32 	%rd3, %r20, 4;
	add.s32 	%r21, %r16, 5120;
	mul.wide.u32 	%rd4, %r21, 4;
	add.s32 	%r22, %r16, 8192;
	mul.wide.u32 	%rd5, %r22, 4;
	add.s32 	%r23, %r16, 9216;
	mul.wide.u32 	%rd6, %r23, 4;
	add.s32 	%r24, %r16, 10240;
	mul.wide.u32 	%rd7, %r24, 4;
	add.s32 	%r25, %r16, 11264;
	mul.wide.u32 	%rd8, %r25, 4;
	add.s32 	%r26, %r16, 12288;
	mul.wide.u32 	%rd9, %r26, 4;
	cvta.to.global.u64 	%rd17, %rd14;
	add.s64 	%rd10, %rd17, 32;
	cvta.to.global.u64 	%rd48, %rd46;
	mov.b32 	%r82, 0;
	add.s32 	%r40, %r16, 4096;
	add.s32 	%r47, %r16, 6144;
	mov.u32 	%r81, %r3;
	mov.u32 	%r83, %r82;
$L__BB0_2:
	mul.wide.s32 	%rd18, %r81, 4;
	add.s64 	%rd19, %rd10, %rd18;
	ld.global.u32 	%r27, [%rd19+-32];
	mul.wide.u32 	%rd20, %r16, 4;
	add.s64 	%rd21, %rd48, %rd20;
	ld.global.u32 	%r28, [%rd21];
	mad.lo.s32 	%r29, %r28, %r27, %r83;
	ld.global.u32 	%r30, [%rd19+-28];
	add.s64 	%rd22, %rd48, %rd1;
	ld.global.u32 	%r31, [%rd22];
	mad.lo.s32 	%r32, %r31, %r30, %r29;
	ld.global.u32 	%r33, [%rd19+-24];
	add.s64 	%rd23, %rd48, %rd2;
	ld.global.u32 	%r34, [%rd23];
	mad.lo.s32 	%r35, %r34, %r33, %r32;
	ld.global.u32 	%r36, [%rd19+-20];
	add.s64 	%rd24, %rd48, %rd3;
	ld.global.u32 	%r37, [%rd24];
	mad.lo.s32 	%r38, %r37, %r36, %r35;
	ld.global.u32 	%r39, [%rd19+-16];
	mul.wide.u32 	%rd25, %r40, 4;
	add.s64 	%rd26, %rd48, %rd25;
	ld.global.u32 	%r41, [%rd26];
	mad.lo.s32 	%r42, %r41, %r39, %r38;
	ld.global.u32 	%r43, [%rd19+-12];
	add.s64 	%rd27, %rd48, %rd4;
	ld.global.u32 	%r44, [%rd27];
	mad.lo.s32 	%r45, %r44, %r43, %r42;
	ld.global.u32 	%r46, [%rd19+-8];
	mul.wide.u32 	%rd28, %r47, 4;
	add.s64 	%rd29, %rd48, %rd28;
	ld.global.u32 	%r48, [%rd29];
	mad.lo.s32 	%r49, %r48, %r46, %r45;
	ld.global.u32 	%r50, [%rd19+-4];
	add.s32 	%r51, %r16, 7168;
	mul.wide.u32 	%rd30, %r51, 4;
	add.s64 	%rd31, %rd48, %rd30;
	ld.global.u32 	%r52, [%rd31];
	mad.lo.s32 	%r53, %r52, %r50, %r49;
	ld.global.u32 	%r54, [%rd19];
	add.s64 	%rd32, %rd48, %rd5;
	ld.global.u32 	%r55, [%rd32];
	mad.lo.s32 	%r56, %r55, %r54, %r53;
	ld.global.u32 	%r57, [%rd19+4];
	add.s64 	%rd33, %rd48, %rd6;
	ld.global.u32 	%r58, [%rd33];
	mad.lo.s32 	%r59, %r58, %r57, %r56;
	ld.global.u32 	%r60, [%rd19+8];
	add.s64 	%rd34, %rd48, %rd7;
	ld.global.u32 	%r61, [%rd34];
	mad.lo.s32 	%r62, %r61, %r60, %r59;
	ld.global.u32 	%r63, [%rd19+12];
	add.s64 	%rd35, %rd48, %rd8;
	ld.global.u32 	%r64, [%rd35];
	mad.lo.s32 	%r65, %r64, %r63, %r62;
	ld.global.u32 	%r66, [%rd19+16];
	add.s64 	%rd36, %rd48, %rd9;
	ld.global.u32 	%r67, [%rd36];
	mad.lo.s32 	%r68, %r67, %r66, %r65;
	ld.global.u32 	%r69, [%rd19+20];
	add.s32 	%r70, %r16, 13312;
	mul.wide.u32 	%rd37, %r70, 4;
	add.s64 	%rd38, %rd48, %rd37;
	ld.global.u32 	%r71, [%rd38];
	mad.lo.s32 	%r72, %r71, %r69, %r68;
	ld.global.u32 	%r73, [%rd19+24];
	add.s32 	%r74, %r16, 14336;
	mul.wide.u32 	%rd39, %r74, 4;
	add.s64 	%rd40, %rd48, %rd39;
	ld.global.u32 	%r75, [%rd40];
	mad.lo.s32 	%r76, %r75, %r73, %r72;
	ld.global.u32 	%r77, [%rd19+28];
	add.s32 	%r78, %r16, 15360;
	mul.wide.u32 	%rd41, %r78, 4;
	add.s64 	%rd42, %rd48, %rd41;
	ld.global.u32 	%r79, [%rd42];
	mad.lo.s32 	%r83, %r79, %r77, %r76;
	add.s32 	%r82, %r82, 16;
	add.s64 	%rd48, %rd48, 65536;
	add.s32 	%r81, %r81, 16;
	setp.ne.s32 	%p4, %r82, 1024;
	@%p4 bra 	$L__BB0_2;
	ld.param.u64 	%rd47, [_Z17gpuMatrixMultiplyPiS_S__param_2];
	add.s32 	%r80, %r3, %r16;
	cvta.to.global.u64 	%rd43, %rd47;
	mul.wide.s32 	%rd44, %r80, 4;
	add.s64 	%rd45, %rd43, %rd44;
	st.global.u32 	[%rd45], %r83;
$L__BB0_4:
	ret;

}


// ===== COMPILED SASS (sm_100) =====

	.target	sm_100

	.elftype	@"ET_EXEC"


//--------------------- .note.nv.tkinfo           --------------------------
	.section	.note.nv.tkinfo,"",@"SHT_NOTE"
	.sectionflags	@"SHF_NOTE_NV_TKINFO"
	.tkinfo
        /*0018*/ 	.word	0x00000002
        /*0030*/ 	.string	""
        /*0030*/ 	.string	"ptxas"
        /*0030*/ 	.string	"Cuda compilation tools, release 13.0, V13.0.88"
        /*0030*/ 	.string	"Build cuda_13.0.r13.0/compiler.36424714_0"
        /*0030*/ 	.string	"-arch sm_100 -m 64 "



//--------------------- .note.nv.cuinfo           --------------------------
	.section	.note.nv.cuinfo,"",@"SHT_NOTE"
	.sectionflags	@"SHF_NOTE_NV_CUINFO"
        /*0018*/ 	.short	0x0002
        /*001a*/ 	.short	0x0064
        /*001c*/ 	.short	0x0082
	.zero		2


//--------------------- .nv.info                  --------------------------
	.section	.nv.info,"",@"SHT_CUDA_INFO"
	.align	4


	//----- nvinfo : EIATTR_REGCOUNT
	.align		4
        /*0000*/ 	.byte	0x04, 0x2f
        /*0002*/ 	.short	(.L_1 - .L_0)
	.align		4
.L_0:
        /*0004*/ 	.word	index@(_Z17gpuMatrixMultiplyPiS_S_)
        /*0008*/ 	.word	0x00000020


	//----- nvinfo : EIATTR_FRAME_SIZE
	.align		4
.L_1:
        /*000c*/ 	.byte	0x04, 0x11
        /*000e*/ 	.short	(.L_3 - .L_2)
	.align		4
.L_2:
        /*0010*/ 	.word	index@(_Z17gpuMatrixMultiplyPiS_S_)
        /*0014*/ 	.word	0x00000000


	//----- nvinfo : EIATTR_MIN_STACK_SIZE
	.align		4
.L_3:
        /*0018*/ 	.byte	0x04, 0x12
        /*001a*/ 	.short	(.L_5 - .L_4)
	.align		4
.L_4:
        /*001c*/ 	.word	index@(_Z17gpuMatrixMultiplyPiS_S_)
        /*0020*/ 	.word	0x00000000
.L_5:


//--------------------- .nv.compat                --------------------------
	.section	.nv.compat,"",@"SHT_CUDA_COMPAT_INFO"
	.align	4
        /*0000*/ 	.byte	0x02, 0x09, 0x00, 0x00, 0x02, 0x02, 0x01, 0x00, 0x02, 0x05, 0x05, 0x00, 0x03, 0x07, 0x01, 0x01
        /*0010*/ 	.byte	0x02, 0x03, 0x00, 0x00, 0x02, 0x06, 0x01, 0x00, 0x04, 0x0b, 0x08, 0x00, 0x09, 0x00, 0x00, 0x00
        /*0020*/ 	.byte	0x00, 0x00, 0x00, 0x00


//--------------------- .nv.info._Z17gpuMatrixMultiplyPiS_S_ --------------------------
	.section	.nv.info._Z17gpuMatrixMultiplyPiS_S_,"",@"SHT_CUDA_INFO"
	.sectionflags	@""
	.align	4


	//----- nvinfo : EIATTR_CUDA_API_VERSION
	.align		4
        /*0000*/ 	.byte	0x04, 0x37
        /*0002*/ 	.short	(.L_7 - .L_6)
.L_6:
        /*0004*/ 	.word	0x00000082


	//----- nvinfo : EIATTR_KPARAM_INFO
	.align		4
.L_7:
        /*0008*/ 	.byte	0x04, 0x17
        /*000a*/ 	.short	(.L_9 - .L_8)
.L_8:
        /*000c*/ 	.word	0x00000000
        /*0010*/ 	.short	0x0002
        /*0012*/ 	.short	0x0010
        /*0014*/ 	.byte	0x00, 0xf5, 0x21, 0x00


	//----- nvinfo : EIATTR_KPARAM_INFO
	.align		4
.L_9:
        /*0018*/ 	.byte	0x04, 0x17
        /*001a*/ 	.short	(.L_11 - .L_10)
.L_10:
        /*001c*/ 	.word	0x00000000
        /*0020*/ 	.short	0x0001
        /*0022*/ 	.short	0x0008
        /*0024*/ 	.byte	0x00, 0xf5, 0x21, 0x00


	//----- nvinfo : EIATTR_KPARAM_INFO
	.align		4
.L_11:
        /*0028*/ 	.byte	0x04, 0x17
        /*002a*/ 	.short	(.L_13 - .L_12)
.L_12:
        /*002c*/ 	.word	0x00000000
        /*0030*/ 	.short	0x0000
        /*0032*/ 	.short	0x0000
        /*0034*/ 	.byte	0x00, 0xf5, 0x21, 0x00


	//----- nvinfo : EIATTR_SPARSE_MMA_MASK
	.align		4
.L_13:
        /*0038*/ 	.byte	0x03, 0x50
        /*003a*/ 	.short	0x0000


	//----- nvinfo : EIATTR_MAXREG_COUNT
	.align		4
        /*003c*/ 	.byte	0x03, 0x1b
        /*003e*/ 	.short	0x00ff


	//----- nvinfo : EIATTR_MERCURY_ISA_VERSION
	.align		4
        /*0040*/ 	.byte	0x03, 0x5f
        /*0042*/ 	.short	0x0101


	//----- nvinfo : EIATTR_VRC_CTA_INIT_COUNT
	.align		4
        /*0044*/ 	.byte	0x02, 0x4a
	.zero		1
	.zero		1


	//----- nvinfo : EIATTR_EXIT_INSTR_OFFSETS
	.align		4
        /*0048*/ 	.byte	0x04, 0x1c
        /*004a*/ 	.short	(.L_15 - .L_14)


	//   ....[0]....
.L_14:
        /*004c*/ 	.word	0x000000b0


	//   ....[1]....
        /*0050*/ 	.word	0x00000730


	//----- nvinfo : EIATTR_CBANK_PARAM_SIZE
	.align		4
.L_15:
        /*0054*/ 	.byte	0x03, 0x19
        /*0056*/ 	.short	0x0018


	//----- nvinfo : EIATTR_PARAM_CBANK
	.align		4
        /*0058*/ 	.byte	0x04, 0x0a
        /*005a*/ 	.short	(.L_17 - .L_16)
	.align		4
.L_16:
        /*005c*/ 	.word	index@(.nv.constant0._Z17gpuMatrixMultiplyPiS_S_)
        /*0060*/ 	.short	0x0380
        /*0062*/ 	.short	0x0018


	//----- nvinfo : EIATTR_SW_WAR
	.align		4
.L_17:
        /*0064*/ 	.byte	0x04, 0x36
        /*0066*/ 	.short	(.L_19 - .L_18)
.L_18:
        /*0068*/ 	.word	0x00000008
.L_19:


//--------------------- .nv.callgraph             --------------------------
	.section	.nv.callgraph,"",@"SHT_CUDA_CALLGRAPH"
	.align	4
	.sectionentsize	8
	.align		4
        /*0000*/ 	.word	0x00000000
	.align		4
        /*0004*/ 	.word	0xffffffff
	.align		4
        /*0008*/ 	.word	0x00000000
	.align		4
        /*000c*/ 	.word	0xfffffffe
	.align		4
        /*0010*/ 	.word	0x00000000
	.align		4
        /*0014*/ 	.word	0xfffffffd
	.align		4
        /*0018*/ 	.word	0x00000000
	.align		4
        /*001c*/ 	.word	0xfffffffc


//--------------------- .text._Z17gpuMatrixMultiplyPiS_S_ --------------------------
	.section	.text._Z17gpuMatrixMultiplyPiS_S_,"ax",@progbits
	.align	128
        .global         _Z17gpuMatrixMultiplyPiS_S_
        .type           _Z17gpuMatrixMultiplyPiS_S_,@function
        .size           _Z17gpuMatrixMultiplyPiS_S_,(.L_x_2 - _Z17gpuMatrixMultiplyPiS_S_)
        .other          _Z17gpuMatrixMultiplyPiS_S_,@"STO_CUDA_ENTRY STV_DEFAULT"
_Z17gpuMatrixMultiplyPiS_S_:
.text._Z17gpuMatrixMultiplyPiS_S_:
[----:B------:R-:W-:Y:S01]  /*0000*/  LDC R1, c[0x0][0x37c] ;  /* 0x0000df00ff017b82 */ /* 0x000fe20000000800 */
[----:B------:R-:W0:Y:S07]  /*0010*/  S2R R5, SR_TID.Y ;  /* 0x0000000000057919 */ /* 0x000e2e0000002200 */
[----:B------:R-:W1:Y:S01]  /*0020*/  LDC R3, c[0x0][0x360] ;  /* 0x0000d800ff037b82 */ /* 0x000e620000000800 */
[----:B------:R-:W1:Y:S07]  /*0030*/  S2R R2, SR_TID.X ;  /* 0x0000000000027919 */ /* 0x000e6e0000002100 */
[----:B------:R-:W0:Y:S08]  /*0040*/  S2UR UR5, SR_CTAID.Y ;  /* 0x00000000000579c3 */ /* 0x000e300000002600 */
[----:B------:R-:W0:Y:S08]  /*0050*/  LDC R0, c[0x0][0x364] ;  /* 0x0000d900ff007b82 */ /* 0x000e300000000800 */
[----:B------:R-:W1:Y:S01]  /*0060*/  S2UR UR4, SR_CTAID.X ;  /* 0x00000000000479c3 */ /* 0x000e620000002500 */
[----:B0-----:R-:W-:-:S05]  /*0070*/  IMAD R0, R0, UR5, R5 ;  /* 0x0000000500007c24 */ /* 0x001fca000f8e0205 */
[----:B------:R-:W-:Y:S01]  /*0080*/  ISETP.GT.U32.AND P0, PT, R0, 0x3ff, PT ;  /* 0x000003ff0000780c */ /* 0x000fe20003f04070 */
[----:B-1----:R-:W-:-:S05]  /*0090*/  IMAD R3, R3, UR4, R2 ;  /* 0x0000000403037c24 */ /* 0x002fca000f8e0202 */
[----:B------:R-:W-:-:S13]  /*00a0*/  ISETP.GT.OR P0, PT, R3, 0x3ff, P0 ;  /* 0x000003ff0300780c */ /* 0x000fda0000704670 */
[----:B------:R-:W-:Y:S05]  /*00b0*/  @P0 EXIT ;  /* 0x000000000000094d */ /* 0x000fea0003800000 */
[----:B------:R-:W0:Y:S01]  /*00c0*/  LDC R15, c[0x0][0x38c] ;  /* 0x0000e300ff0f7b82 */ /* 0x000e220000000800 */
[----:B------:R-:W1:Y:S01]  /*00d0*/  LDCU.64 UR6, c[0x0][0x380] ;  /* 0x00007000ff0677ac */ /* 0x000e620008000a00 */
[----:B------:R-:W-:Y:S01]  /*00e0*/  SHF.L.U32 R3, R3, 0xa, RZ ;  /* 0x0000000a03037819 */ /* 0x000fe200000006ff */
[----:B------:R-:W-:Y:S01]  /*00f0*/  HFMA2 R28, -RZ, RZ, 0, 0 ;  /* 0x00000000ff1c7431 */ /* 0x000fe200000001ff */
[C---:B------:R-:W-:Y:S01]  /*0100*/  IADD3 R2, PT, PT, R0.reuse, 0x400, RZ ;  /* 0x0000040000027810 */ /* 0x040fe20007ffe0ff */
[----:B------:R-:W2:Y:S01]  /*0110*/  LDCU UR4, c[0x0][0x388] ;  /* 0x00007100ff0477ac */ /* 0x000ea20008000800 */
[C---:B------:R-:W-:Y:S02]  /*0120*/  IADD3 R4, PT, PT, R0.reuse, 0x800, RZ ;  /* 0x0000080000047810 */ /* 0x040fe40007ffe0ff */
[C---:B------:R-:W-:Y:S01]  /*0130*/  IADD3 R5, PT, PT, R0.reuse, 0xc00, RZ ;  /* 0x00000c0000057810 */ /* 0x040fe20007ffe0ff */
[----:B------:R-:W3:Y:S01]  /*0140*/  LDCU.64 UR8, c[0x0][0x358] ;  /* 0x00006b00ff0877ac */ /* 0x000ee20008000a00 */
[----:B------:R-:W-:-:S02]  /*0150*/  IADD3 R6, PT, PT, R0, 0x1400, RZ ;  /* 0x0000140000067810 */ /* 0x000fc40007ffe0ff */
[C---:B------:R-:W-:Y:S02]  /*0160*/  IADD3 R7, PT, PT, R0.reuse, 0x2000, RZ ;  /* 0x0000200000077810 */ /* 0x040fe40007ffe0ff */
[C---:B------:R-:W-:Y:S02]  /*0170*/  IADD3 R8, PT, PT, R0.reuse, 0x2400, RZ ;  /* 0x0000240000087810 */ /* 0x040fe40007ffe0ff */
[C---:B------:R-:W-:Y:S02]  /*0180*/  IADD3 R9, PT, PT, R0.reuse, 0x2800, RZ ;  /* 0x0000280000097810 */ /* 0x040fe40007ffe0ff */
[C---:B------:R-:W-:Y:S01]  /*0190*/  IADD3 R10, PT, PT, R0.reuse, 0x2c00, RZ ;  /* 0x00002c00000a7810 */ /* 0x040fe20007ffe0ff */
[----:B-1----:R-:W-:Y:S01]  /*01a0*/  UIADD3 UR5, UP0, UPT, UR6, 0x20, URZ ;  /* 0x0000002006057890 */ /* 0x002fe2000ff1e0ff */
[C---:B------:R-:W-:Y:S02]  /*01b0*/  IADD3 R11, PT, PT, R0.reuse, 0x3000, RZ ;  /* 0x00003000000b7810 */ /* 0x040fe40007ffe0ff */
[C---:B------:R-:W-:Y:S01]  /*01c0*/  IADD3 R23, PT, PT, R0.reuse, 0x1000, RZ ;  /* 0x0000100000177810 */ /* 0x040fe20007ffe0ff */
[----:B------:R-:W-:Y:S01]  /*01d0*/  UIADD3.X UR6, UPT, UPT, URZ, UR7, URZ, UP0, !UPT ;  /* 0x00000007ff067290 */ /* 0x000fe200087fe4ff */
[----:B------:R-:W-:-:S02]  /*01e0*/  IADD3 R25, PT, PT, R0, 0x1800, RZ ;  /* 0x0000180000197810 */ /* 0x000fc40007ffe0ff */
[C---:B------:R-:W-:Y:S02]  /*01f0*/  IADD3 R27, PT, PT, R0.reuse, 0x1c00, RZ ;  /* 0x00001c00001b7810 */ /* 0x040fe40007ffe0ff */
[C---:B------:R-:W-:Y:S02]  /*0200*/  IADD3 R29, PT, PT, R0.reuse, 0x3400, RZ ;  /* 0x00003400001d7810 */ /* 0x040fe40007ffe0ff */
[C---:B------:R-:W-:Y:S02]  /*0210*/  IADD3 R24, PT, PT, R0.reuse, 0x3800, RZ ;  /* 0x0000380000187810 */ /* 0x040fe40007ffe0ff */
[----:B------:R-:W-:Y:S02]  /*0220*/  IADD3 R26, PT, PT, R0, 0x3c00, RZ ;  /* 0x00003c00001a7810 */ /* 0x000fe40007ffe0ff */
[----:B------:R-:W-:Y:S02]  /*0230*/  MOV R22, R3 ;  /* 0x0000000300167202 */ /* 0x000fe40000000f00 */
[----:B--2---:R-:W-:Y:S01]  /*0240*/  MOV R14, UR4 ;  /* 0x00000004000e7c02 */ /* 0x004fe20008000f00 */
[----:B---3--:R-:W-:-:S06]  /*0250*/  UMOV UR4, URZ ;  /* 0x000000ff00047c82 */ /* 0x008fcc0008000000 */
.L_x_0:
[----:B------:R-:W-:Y:S01]  /*0260*/  MOV R12, UR5 ;  /* 0x00000005000c7c02 */ /* 0x000fe20008000f00 */
[----:B0-----:R-:W-:Y:S01]  /*0270*/  IMAD.WIDE.U32 R16, R0, 0x4, R14 ;  /* 0x0000000400107825 */ /* 0x001fe200078e000e */
[----:B------:R-:W-:-:S03]  /*0280*/  MOV R13, UR6 ;  /* 0x00000006000d7c02 */ /* 0x000fc60008000f00 */
[----:B------:R-:W-:Y:S02]  /*0290*/  IMAD.WIDE R12, R22, 0x4, R12 ;  /* 0x00000004160c7825 */ /* 0x000fe400078e020c */
[----:B------:R-:W2:Y:S02]  /*02a0*/  LDG.E R17, desc[UR8][R16.64] ;  /* 0x0000000810117981 */ /* 0x000ea4000c1e1900 */
[----:B------:R-:W-:Y:S02]  /*02b0*/  IMAD.WIDE.U32 R18, R2, 0x4, R14 ;  /* 0x0000000402127825 */ /* 0x000fe400078e000e */
[----:B------:R-:W2:Y:S04]  /*02c0*/  LDG.E R20, desc[UR8][R12.64+-0x20] ;  /* 0xffffe0080c147981 */ /* 0x000ea8000c1e1900 */
[----:B------:R-:W3:Y:S04]  /*02d0*/  LDG.E R21, desc[UR8][R12.64+-0x1c] ;  /* 0xffffe4080c157981 */ /* 0x000ee8000c1e1900 */
[----:B------:R-:W3:Y:S04]  /*02e0*/  LDG.E R18, desc[UR8][R18.64] ;  /* 0x0000000812127981 */ /* 0x000ee8000c1e1900 */
[----:B------:R-:W4:Y:S01]  /*02f0*/  LDG.E R19, desc[UR8][R12.64+-0x14] ;  /* 0xffffec080c137981 */ /* 0x000f22000c1e1900 */
[----:B--2---:R-:W-:-:S02]  /*0300*/  IMAD R28, R20, R17, R28 ;  /* 0x00000011141c7224 */ /* 0x004fc400078e021c */
[----:B------:R-:W-:-:S06]  /*0310*/  IMAD.WIDE.U32 R16, R4, 0x4, R14 ;  /* 0x0000000404107825 */ /* 0x000fcc00078e000e */
[----:B------:R-:W2:Y:S04]  /*0320*/  LDG.E R16, desc[UR8][R16.64] ;  /* 0x0000000810107981 */ /* 0x000ea8000c1e1900 */
[----:B------:R-:W2:Y:S01]  /*0330*/  LDG.E R17, desc[UR8][R12.64+-0x18] ;  /* 0xffffe8080c117981 */ /* 0x000ea2000c1e1900 */
[----:B---3--:R-:W-:Y:S02]  /*0340*/  IMAD R28, R21, R18, R28 ;  /* 0x00000012151c7224 */ /* 0x008fe400078e021c */
[----:B------:R-:W-:-:S06]  /*0350*/  IMAD.WIDE.U32 R20, R5, 0x4, R14 ;  /* 0x0000000405147825 */ /* 0x000fcc00078e000e */
[----:B------:R-:W4:Y:S01]  /*0360*/  LDG.E R20, desc[UR8][R20.64] ;  /* 0x0000000814147981 */ /* 0x000f22000c1e1900 */
[----:B--2---:R-:W-:Y:S02]  /*0370*/  IMAD R28, R17, R16, R28 ;  /* 0x00000010111c7224 */ /* 0x004fe400078e021c */
[----:B------:R-:W-:-:S06]  /*0380*/  IMAD.WIDE.U32 R16, R23, 0x4, R14 ;  /* 0x0000000417107825 */ /* 0x000fcc00078e000e */
[----:B------:R-:W2:Y:S04]  /*0390*/  LDG.E R16, desc[UR8][R16.64] ;  /* 0x0000000810107981 */ /* 0x000ea8000c1e1900 */
[----:B------:R-:W2:Y:S01]  /*03a0*/  LDG.E R17, desc[UR8][R12.64+-0x10] ;  /* 0xfffff0080c117981 */ /* 0x000ea2000c1e1900 */
[----:B----4-:R-:W-:Y:S02]  /*03b0*/  IMAD R28, R19, R20, R28 ;  /* 0x00000014131c7224 */ /* 0x010fe400078e021c */
[----:B------:R-:W-:-:S06]  /*03c0*/  IMAD.WIDE.U32 R18, R6, 0x4, R14 ;  /* 0x0000000406127825 */ /* 0x000fcc00078e000e */
[----:B------:R-:W3:Y:S04]  /*03d0*/  LDG.E R18, desc[UR8][R18.64] ;  /* 0x0000000812127981 */ /* 0x000ee8000c1e1900 */
[----:B------:R-:W3:Y:S01]  /*03e0*/  LDG.E R19, desc[UR8][R12.64+-0xc] ;  /* 0xfffff4080c137981 */ /* 0x000ee2000c1e1900 */
[----:B------:R-:W-:-:S06]  /*03f0*/  IMAD.WIDE.U32 R20, R27, 0x4, R14 ;  /* 0x000000041b147825 */ /* 0x000fcc00078e000e */
[----:B------:R-:W4:Y:S01]  /*0400*/  LDG.E R20, desc[UR8][R20.64] ;  /* 0x0000000814147981 */ /* 0x000f22000c1e1900 */
[----:B--2---:R-:W-:Y:S02]  /*0410*/  IMAD R28, R17, R16, R28 ;  /* 0x00000010111c7224 */ /* 0x004fe400078e021c */
[----:B------:R-:W-:-:S06]  /*0420*/  IMAD.WIDE.U32 R16, R25, 0x4, R14 ;  /* 0x0000000419107825 */ /* 0x000fcc00078e000e */
[----:B------:R-:W2:Y:S04]  /*0430*/  LDG.E R16, desc[UR8][R16.64] ;  /* 0x0000000810107981 */ /* 0x000ea8000c1e1900 */
[----:B------:R-:W2:Y:S01]  /*0440*/  LDG.E R17, desc[UR8][R12.64+-0x8] ;  /* 0xfffff8080c117981 */ /* 0x000ea2000c1e1900 */
[----:B---3--:R-:W-:-:S03]  /*0450*/  IMAD R28, R19, R18, R28 ;  /* 0x00000012131c7224 */ /* 0x008fc600078e021c */
[----:B------:R-:W4:Y:S01]  /*0460*/  LDG.E R19, desc[UR8][R12.64+-0x4] ;  /* 0xfffffc080c137981 */ /* 0x000f22000c1e1900 */
[----:B--2---:R-:W-:Y:S02]  /*0470*/  IMAD R28, R17, R16, R28 ;  /* 0x00000010111c7224 */ /* 0x004fe400078e021c */
[----:B------:R-:W-:-:S06]  /*0480*/  IMAD.WIDE.U32 R16, R7, 0x4, R14 ;  /* 0x0000000407107825 */ /* 0x000fcc00078e000e */
[----:B------:R-:W2:Y:S01]  /*0490*/  LDG.E R16, desc[UR8][R16.64] ;  /* 0x0000000810107981 */ /* 0x000ea2000c1e1900 */
[----:B----4-:R-:W-:Y:S02]  /*04a0*/  IMAD R28, R19, R20, R28 ;  /* 0x00000014131c7224 */ /* 0x010fe400078e021c */
[----:B------:R-:W-:-:S06]  /*04b0*/  IMAD.WIDE.U32 R18, R8, 0x4, R14 ;  /* 0x0000000408127825 */ /* 0x000fcc00078e000e */
[----:B------:R-:W3:Y:S04]  /*04c0*/  LDG.E R18, desc[UR8][R18.64] ;  /* 0x0000000812127981 */ /* 0x000ee8000c1e1900 */
[----:B------:R-:W2:Y:S04]  /*04d0*/  LDG.E R17, desc[UR8][R12.64] ;  /* 0x000000080c117981 */ /* 0x000ea8000c1e1900 */
[----:B------:R-:W3:Y:S01]  /*04e0*/  LDG.E R19, desc[UR8][R12.64+0x4] ;  /* 0x000004080c137981 */ /* 0x000ee2000c1e1900 */
[----:B------:R-:W-:-:S06]  /*04f0*/  IMAD.WIDE.U32 R20, R10, 0x4, R14 ;  /* 0x000000040a147825 */ /* 0x000fcc00078e000e */
[----:B------:R-:W4:Y:S01]  /*0500*/  LDG.E R20, desc[UR8][R20.64] ;  /* 0x0000000814147981 */ /* 0x000f22000c1e1900 */
[----:B--2---:R-:W-:Y:S02]  /*0510*/  IMAD R28, R17, R16, R28 ;  /* 0x00000010111c7224 */ /* 0x004fe400078e021c */
[----:B------:R-:W-:-:S06]  /*0520*/  IMAD.WIDE.U32 R16, R9, 0x4, R14 ;  /* 0x0000000409107825 */ /* 0x000fcc00078e000e */
[----:B------:R-:W2:Y:S01]  /*0530*/  LDG.E R16, desc[UR8][R16.64] ;  /* 0x0000000810107981 */ /* 0x000ea2000c1e1900 */
[----:B---3--:R-:W-:-:S03]  /*0540*/  IMAD R28, R19, R18, R28 ;  /* 0x00000012131c7224 */ /* 0x008fc600078e021c */
[----:B------:R-:W4:Y:S04]  /*0550*/  LDG.E R19, desc[UR8][R12.64+0xc] ;  /* 0x00000c080c137981 */ /* 0x000f28000c1e1900 */
[----:B------:R-:W2:Y:S02]  /*0560*/  LDG.E R17, desc[UR8][R12.64+0x8] ;  /* 0x000008080c117981 */ /* 0x000ea4000c1e1900 */
[----:B--2---:R-:W-:Y:S02]  /*0570*/  IMAD R28, R17, R16, R28 ;  /* 0x00000010111c7224 */ /* 0x004fe400078e021c */
[----:B------:R-:W-:-:S04]  /*0580*/  IMAD.WIDE.U32 R16, R11, 0x4, R14 ;  /* 0x000000040b107825 */ /* 0x000fc800078e000e */
[----:B----4-:R-:W-:Y:S02]  /*0590*/  IMAD R28, R19, R20, R28 ;  /* 0x00000014131c7224 */ /* 0x010fe400078e021c */
[--C-:B------:R-:W-:Y:S01]  /*05a0*/  IMAD.WIDE.U32 R18, R29, 0x4, R14.reuse ;  /* 0x000000041d127825 */ /* 0x100fe200078e000e */
[----:B------:R-:W2:Y:S05]  /*05b0*/  LDG.E R16, desc[UR8][R16.64] ;  /* 0x0000000810107981 */ /* 0x000eaa000c1e1900 */
[----:B------:R-:W3:Y:S04]  /*05c0*/  LDG.E R18, desc[UR8][R18.64] ;  /* 0x0000000812127981 */ /* 0x000ee8000c1e1900 */
[----:B------:R-:W2:Y:S04]  /*05d0*/  LDG.E R17, desc[UR8][R12.64+0x10] ;  /* 0x000010080c117981 */ /* 0x000ea8000c1e1900 */
[----:B------:R-:W3:Y:S01]  /*05e0*/  LDG.E R19, desc[UR8][R12.64+0x14] ;  /* 0x000014080c137981 */ /* 0x000ee2000c1e1900 */
[----:B------:R-:W-:-:S06]  /*05f0*/  IMAD.WIDE.U32 R20, R24, 0x4, R14 ;  /* 0x0000000418147825 */ /* 0x000fcc00078e000e */
[----:B------:R-:W4:Y:S01]  /*0600*/  LDG.E R20, desc[UR8][R20.64] ;  /* 0x0000000814147981 */ /* 0x000f22000c1e1900 */
[----:B--2---:R-:W-:Y:S02]  /*0610*/  IMAD R28, R17, R16, R28 ;  /* 0x00000010111c7224 */ /* 0x004fe400078e021c */
[----:B------:R-:W-:-:S04]  /*0620*/  IMAD.WIDE.U32 R16, R26, 0x4, R14 ;  /* 0x000000041a107825 */ /* 0x000fc800078e000e */
[----:B---3--:R-:W-:Y:S02]  /*0630*/  IMAD R28, R19, R18, R28 ;  /* 0x00000012131c7224 */ /* 0x008fe400078e021c */
[----:B------:R-:W4:Y:S04]  /*0640*/  LDG.E R19, desc[UR8][R12.64+0x18] ;  /* 0x000018080c137981 */ /* 0x000f28000c1e1900 */
[----:B------:R-:W2:Y:S04]  /*0650*/  LDG.E R18, desc[UR8][R12.64+0x1c] ;  /* 0x00001c080c127981 */ /* 0x000ea8000c1e1900 */
[----:B------:R-:W2:Y:S01]  /*0660*/  LDG.E R16, desc[UR8][R16.64] ;  /* 0x0000000810107981 */ /* 0x000ea2000c1e1900 */
[----:B------:R-:W-:-:S04]  /*0670*/  UIADD3 UR4, UPT, UPT, UR4, 0x10, URZ ;  /* 0x0000001004047890 */ /* 0x000fc8000fffe0ff */
[----:B------:R-:W-:Y:S01]  /*0680*/  UISETP.NE.AND UP0, UPT, UR4, 0x400, UPT ;  /* 0x000004000400788c */ /* 0x000fe2000bf05270 */
[----:B------:R-:W-:Y:S02]  /*0690*/  IADD3 R14, P0, PT, R14, 0x10000, RZ ;  /* 0x000100000e0e7810 */ /* 0x000fe40007f1e0ff */
[----:B------:R-:W-:Y:S02]  /*06a0*/  IADD3 R22, PT, PT, R22, 0x10, RZ ;  /* 0x0000001016167810 */ /* 0x000fe40007ffe0ff */
[----:B------:R-:W-:Y:S01]  /*06b0*/  IADD3.X R15, PT, PT, RZ, R15, RZ, P0, !PT ;  /* 0x0000000fff0f7210 */ /* 0x000fe200007fe4ff */
[----:B----4-:R-:W-:-:S04]  /*06c0*/  IMAD R19, R19, R20, R28 ;  /* 0x0000001413137224 */ /* 0x010fc800078e021c */
[----:B--2---:R-:W-:Y:S01]  /*06d0*/  IMAD R28, R18, R16, R19 ;  /* 0x00000010121c7224 */ /* 0x004fe200078e0213 */
[----:B------:R-:W-:Y:S06]  /*06e0*/  BRA.U UP0, `(.L_x_0) ;  /* 0xfffffff900dc7547 */ /* 0x000fec000b83ffff */
[----:B------:R-:W0:Y:S01]  /*06f0*/  LDC.64 R4, c[0x0][0x390] ;  /* 0x0000e400ff047b82 */ /* 0x000e220000000a00 */
[----:B------:R-:W-:-:S05]  /*0700*/  IADD3 R3, PT, PT, R0, R3, RZ ;  /* 0x0000000300037210 */ /* 0x000fca0007ffe0ff */
[----:B0-----:R-:W-:-:S05]  /*0710*/  IMAD.WIDE R2, R3, 0x4, R4 ;  /* 0x0000000403027825 */ /* 0x001fca00078e0204 */
[----:B------:R-:W-:Y:S01]  /*0720*/  STG.E desc[UR8][R2.64], R28 ;  /* 0x0000001c02007986 */ /* 0x000fe2000c101908 */
[----:B------:R-:W-:Y:S05]  /*0730*/  EXIT ;  /* 0x000000000000794d */ /* 0x000fea0003800000 */
.L_x_1:
[----:B------:R-:W-:-:S00]  /*0740*/  BRA `(.L_x_1) ;  /* 0xfffffffc00fc7947 */ /* 0x000fc0000383ffff */
[----:B------:R-:W-:-:S00]  /*0750*/  NOP ;  /* 0x0000000000007918 */ /* 0x000fc00000000000 */
        /* <DEDUP_REMOVED lines=10> */
.L_x_2:


//--------------------- .nv.shared.reserved.0     --------------------------
	.section	.nv.shared.reserved.0,"aw",@nobits
	.weak		__nv_reservedSMEM_offset_0_alias
	.size		__nv_reservedSMEM_offset_0_alias, 0, 64
	.other		__nv_reservedSMEM_offset_0_alias,@"STO_CUDA_RESERVED_SHARED STV_DEFAULT"
__nv_reservedSMEM_offset_0_alias:
	.zero		0
	.zero		64


//--------------------- .nv.constant0._Z17gpuMatrixMultiplyPiS_S_ --------------------------
	.section	.nv.constant0._Z17gpuMatrixMultiplyPiS_S_,"a",@progbits
	.sectionflags	@""
	.align	4
.nv.constant0._Z17gpuMatrixMultiplyPiS_S_:
	.zero		920


//--------------------- SYMBOLS --------------------------

	.type		.nv.reservedSmem.offset0,@object
	.size		.nv.reservedSmem.offset0,0x4
